//
// Generated by NVIDIA NVVM Compiler
//
// Compiler Build ID: CL-36424714
// Cuda compilation tools, release 13.0, V13.0.88
// Based on NVVM 20.0.0
//

.version 9.0
.target sm_100
.address_size 64

	// .globl	_Z19kerbel_bordes_imagePhS_ii

.visible .entry _Z19kerbel_bordes_imagePhS_ii(
	.param .u64 .ptr .align 1 _Z19kerbel_bordes_imagePhS_ii_param_0,
	.param .u64 .ptr .align 1 _Z19kerbel_bordes_imagePhS_ii_param_1,
	.param .u32 _Z19kerbel_bordes_imagePhS_ii_param_2,
	.param .u32 _Z19kerbel_bordes_imagePhS_ii_param_3
)
{
	.reg .pred 	%p<16>;
	.reg .b16 	%rs<5>;
	.reg .b32 	%r<85>;
	.reg .b64 	%rd<17>;

	ld.param.u64 	%rd3, [_Z19kerbel_bordes_imagePhS_ii_param_0];
	ld.param.u64 	%rd2, [_Z19kerbel_bordes_imagePhS_ii_param_1];
	ld.param.u32 	%r38, [_Z19kerbel_bordes_imagePhS_ii_param_2];
	ld.param.u32 	%r40, [_Z19kerbel_bordes_imagePhS_ii_param_3];
	cvta.to.global.u64 	%rd1, %rd3;
	mov.u32 	%r41, %ntid.x;
	mov.u32 	%r42, %ctaid.x;
	mov.u32 	%r43, %tid.x;
	mad.lo.s32 	%r44, %r41, %r42, %r43;
	div.s32 	%r45, %r44, %r38;
	mul.lo.s32 	%r46, %r45, %r38;
	sub.s32 	%r47, %r44, %r46;
	mul.lo.s32 	%r48, %r38, %r40;
	shl.b32 	%r1, %r48, 2;
	add.s32 	%r49, %r45, 1073741823;
	mad.lo.s32 	%r50, %r49, %r38, %r47;
	shl.b32 	%r2, %r50, 2;
	mad.lo.s32 	%r3, %r38, -1073741823, %r50;
	shl.b32 	%r4, %r3, 2;
	add.s32 	%r5, %r4, -4;
	setp.lt.s32 	%p1, %r5, 0;
	setp.gt.s32 	%p2, %r5, %r1;
	mov.b32 	%r73, 0;
	or.pred  	%p3, %p1, %p2;
	mov.u32 	%r74, %r73;
	mov.u32 	%r75, %r73;
	@%p3 bra 	$L__BB0_2;
	cvt.u64.u32 	%rd4, %r5;
	add.s64 	%rd5, %rd1, %rd4;
	ld.global.u8 	%r73, [%rd5];
	ld.global.u8 	%r74, [%rd5+1];
	ld.global.u8 	%r75, [%rd5+2];
$L__BB0_2:
	add.s32 	%r51, %r3, %r38;
	shl.b32 	%r12, %r51, 2;
	setp.lt.s32 	%p4, %r2, 0;
	setp.gt.s32 	%p5, %r2, %r1;
	or.pred  	%p6, %p4, %p5;
	@%p6 bra 	$L__BB0_4;
	cvt.u64.u32 	%rd6, %r2;
	add.s64 	%rd7, %rd1, %rd6;
	ld.global.u8 	%r52, [%rd7];
	add.s32 	%r73, %r73, %r52;
	ld.global.u8 	%r53, [%rd7+1];
	add.s32 	%r74, %r74, %r53;
	ld.global.u8 	%r54, [%rd7+2];
	add.s32 	%r75, %r75, %r54;
$L__BB0_4:
	setp.lt.s32 	%p7, %r4, 0;
	setp.gt.s32 	%p8, %r4, %r1;
	or.pred  	%p9, %p7, %p8;
	@%p9 bra 	$L__BB0_6;
	cvt.u64.u32 	%rd8, %r4;
	add.s64 	%rd9, %rd1, %rd8;
	ld.global.u8 	%rs1, [%rd9];
	mul.wide.u16 	%r55, %rs1, 4;
	sub.s32 	%r73, %r73, %r55;
	ld.global.u8 	%rs2, [%rd9+1];
	mul.wide.u16 	%r56, %rs2, 4;
	sub.s32 	%r74, %r74, %r56;
	ld.global.u8 	%rs3, [%rd9+2];
	mul.wide.u16 	%r57, %rs3, 4;
	sub.s32 	%r75, %r75, %r57;
$L__BB0_6:
	setp.lt.s32 	%p10, %r12, 0;
	setp.gt.s32 	%p11, %r12, %r1;
	or.pred  	%p12, %p10, %p11;
	@%p12 bra 	$L__BB0_8;
	cvt.u64.u32 	%rd10, %r12;
	add.s64 	%rd11, %rd1, %rd10;
	ld.global.u8 	%r58, [%rd11];
	add.s32 	%r73, %r73, %r58;
	ld.global.u8 	%r59, [%rd11+1];
	add.s32 	%r74, %r74, %r59;
	ld.global.u8 	%r60, [%rd11+2];
	add.s32 	%r75, %r75, %r60;
$L__BB0_8:
	add.s32 	%r31, %r4, 4;
	setp.lt.s32 	%p13, %r31, 0;
	setp.gt.s32 	%p14, %r31, %r1;
	or.pred  	%p15, %p13, %p14;
	@%p15 bra 	$L__BB0_10;
	cvt.u64.u32 	%rd12, %r31;
	add.s64 	%rd13, %rd1, %rd12;
	ld.global.u8 	%r61, [%rd13];
	add.s32 	%r73, %r73, %r61;
	ld.global.u8 	%r62, [%rd13+1];
	add.s32 	%r74, %r74, %r62;
	ld.global.u8 	%r63, [%rd13+2];
	add.s32 	%r75, %r75, %r63;
$L__BB0_10:
	cvta.to.global.u64 	%rd14, %rd2;
	min.s32 	%r64, %r73, 255;
	max.s32 	%r65, %r64, 0;
	min.s32 	%r66, %r74, 255;
	max.s32 	%r67, %r66, 0;
	min.s32 	%r68, %r75, 255;
	max.s32 	%r69, %r68, 0;
	cvt.s64.s32 	%rd15, %r4;
	add.s64 	%rd16, %rd14, %rd15;
	st.global.u8 	[%rd16], %r65;
	st.global.u8 	[%rd16+1], %r67;
	st.global.u8 	[%rd16+2], %r69;
	mov.b16 	%rs4, 255;
	st.global.u8 	[%rd16+3], %rs4;
	ret;

}
	// .globl	_Z20kerbel_bordes_image2PhS_ii
.visible .entry _Z20kerbel_bordes_image2PhS_ii(
	.param .u64 .ptr .align 1 _Z20kerbel_bordes_image2PhS_ii_param_0,
	.param .u64 .ptr .align 1 _Z20kerbel_bordes_image2PhS_ii_param_1,
	.param .u32 _Z20kerbel_bordes_image2PhS_ii_param_2,
	.param .u32 _Z20kerbel_bordes_image2PhS_ii_param_3
)
{
	.reg .pred 	%p<25>;
	.reg .b16 	%rs<14>;
	.reg .b32 	%r<167>;
	.reg .b64 	%rd<23>;

	ld.param.u64 	%rd3, [_Z20kerbel_bordes_image2PhS_ii_param_0];
	ld.param.u64 	%rd2, [_Z20kerbel_bordes_image2PhS_ii_param_1];
	ld.param.u32 	%r79, [_Z20kerbel_bordes_image2PhS_ii_param_2];
	ld.param.u32 	%r81, [_Z20kerbel_bordes_image2PhS_ii_param_3];
	cvta.to.global.u64 	%rd1, %rd3;
	mov.u32 	%r82, %ntid.x;
	mov.u32 	%r83, %ctaid.x;
	mov.u32 	%r84, %tid.x;
	mad.lo.s32 	%r85, %r82, %r83, %r84;
	div.s32 	%r86, %r85, %r79;
	mul.lo.s32 	%r87, %r86, %r79;
	sub.s32 	%r88, %r85, %r87;
	shl.b32 	%r1, %r79, 2;
	mul.lo.s32 	%r2, %r1, %r81;
	add.s32 	%r89, %r86, 1073741823;
	mad.lo.s32 	%r3, %r89, %r79, %r88;
	shl.b32 	%r4, %r3, 2;
	add.s32 	%r5, %r4, -4;
	setp.lt.s32 	%p1, %r5, 0;
	setp.gt.s32 	%p2, %r5, %r2;
	mov.b32 	%r140, 0;
	or.pred  	%p3, %p1, %p2;
	mov.u32 	%r141, %r140;
	mov.u32 	%r142, %r140;
	@%p3 bra 	$L__BB1_2;
	cvt.u64.u32 	%rd4, %r5;
	add.s64 	%rd5, %rd1, %rd4;
	ld.global.u8 	%r90, [%rd5];
	neg.s32 	%r141, %r90;
	ld.global.u8 	%r91, [%rd5+1];
	neg.s32 	%r140, %r91;
	ld.global.u8 	%r92, [%rd5+2];
	neg.s32 	%r142, %r92;
$L__BB1_2:
	mad.lo.s32 	%r12, %r79, -1073741823, %r3;
	add.s32 	%r13, %r5, %r1;
	setp.lt.s32 	%p4, %r13, 0;
	setp.gt.s32 	%p5, %r13, %r2;
	or.pred  	%p6, %p4, %p5;
	mov.u32 	%r143, %r141;
	mov.u32 	%r144, %r140;
	mov.u32 	%r145, %r142;
	@%p6 bra 	$L__BB1_4;
	cvt.u64.u32 	%rd6, %r13;
	add.s64 	%rd7, %rd1, %rd6;
	ld.global.u8 	%rs1, [%rd7];
	mul.wide.u16 	%r93, %rs1, 2;
	sub.s32 	%r143, %r141, %r93;
	ld.global.u8 	%rs2, [%rd7+1];
	mul.wide.u16 	%r94, %rs2, 2;
	sub.s32 	%r144, %r140, %r94;
	ld.global.u8 	%rs3, [%rd7+2];
	mul.wide.u16 	%r95, %rs3, 2;
	sub.s32 	%r145, %r142, %r95;
$L__BB1_4:
	add.s32 	%r96, %r12, %r79;
	shl.b32 	%r20, %r96, 2;
	add.s32 	%r21, %r13, %r1;
	setp.lt.s32 	%p7, %r21, 0;
	setp.gt.s32 	%p8, %r21, %r2;
	or.pred  	%p9, %p7, %p8;
	@%p9 bra 	$L__BB1_6;
	cvt.u64.u32 	%rd8, %r21;
	add.s64 	%rd9, %rd1, %rd8;
	ld.global.u8 	%r97, [%rd9];
	add.s32 	%r141, %r141, %r97;
	ld.global.u8 	%r98, [%rd9+1];
	add.s32 	%r140, %r140, %r98;
	ld.global.u8 	%r99, [%rd9+2];
	add.s32 	%r142, %r142, %r99;
	sub.s32 	%r143, %r143, %r97;
	sub.s32 	%r144, %r144, %r98;
	sub.s32 	%r145, %r145, %r99;
$L__BB1_6:
	setp.lt.s32 	%p10, %r4, 0;
	setp.gt.s32 	%p11, %r4, %r2;
	or.pred  	%p12, %p10, %p11;
	@%p12 bra 	$L__BB1_8;
	cvt.u64.u32 	%rd10, %r4;
	add.s64 	%rd11, %rd1, %rd10;
	ld.global.u8 	%rs4, [%rd11];
	mul.wide.u16 	%r100, %rs4, 2;
	sub.s32 	%r141, %r141, %r100;
	ld.global.u8 	%rs5, [%rd11+1];
	mul.wide.u16 	%r101, %rs5, 2;
	sub.s32 	%r140, %r140, %r101;
	ld.global.u8 	%rs6, [%rd11+2];
	mul.wide.u16 	%r102, %rs6, 2;
	sub.s32 	%r142, %r142, %r102;
$L__BB1_8:
	setp.lt.s32 	%p13, %r20, 0;
	setp.gt.s32 	%p14, %r20, %r2;
	or.pred  	%p15, %p13, %p14;
	@%p15 bra 	$L__BB1_10;
	cvt.u64.u32 	%rd12, %r20;
	add.s64 	%rd13, %rd1, %rd12;
	ld.global.u8 	%rs7, [%rd13];
	mul.wide.u16 	%r103, %rs7, 2;
	add.s32 	%r141, %r103, %r141;
	ld.global.u8 	%rs8, [%rd13+1];
	mul.wide.u16 	%r104, %rs8, 2;
	add.s32 	%r140, %r104, %r140;
	ld.global.u8 	%rs9, [%rd13+2];
	mul.wide.u16 	%r105, %rs9, 2;
	add.s32 	%r142, %r105, %r142;
$L__BB1_10:
	add.s32 	%r46, %r4, 4;
	setp.lt.s32 	%p16, %r46, 0;
	setp.gt.s32 	%p17, %r46, %r2;
	or.pred  	%p18, %p16, %p17;
	@%p18 bra 	$L__BB1_12;
	cvt.u64.u32 	%rd14, %r46;
	add.s64 	%rd15, %rd1, %rd14;
	ld.global.u8 	%r106, [%rd15];
	sub.s32 	%r141, %r141, %r106;
	ld.global.u8 	%r107, [%rd15+1];
	sub.s32 	%r140, %r140, %r107;
	ld.global.u8 	%r108, [%rd15+2];
	sub.s32 	%r142, %r142, %r108;
	add.s32 	%r143, %r143, %r106;
	add.s32 	%r144, %r144, %r107;
	add.s32 	%r145, %r145, %r108;
$L__BB1_12:
	add.s32 	%r59, %r13, 8;
	setp.lt.s32 	%p19, %r59, 0;
	setp.gt.s32 	%p20, %r59, %r2;
	or.pred  	%p21, %p19, %p20;
	@%p21 bra 	$L__BB1_14;
	cvt.u64.u32 	%rd16, %r59;
	add.s64 	%rd17, %rd1, %rd16;
	ld.global.u8 	%rs10, [%rd17];
	mul.wide.u16 	%r109, %rs10, 2;
	add.s32 	%r143, %r109, %r143;
	ld.global.u8 	%rs11, [%rd17+1];
	mul.wide.u16 	%r110, %rs11, 2;
	add.s32 	%r144, %r110, %r144;
	ld.global.u8 	%rs12, [%rd17+2];
	mul.wide.u16 	%r111, %rs12, 2;
	add.s32 	%r145, %r111, %r145;
$L__BB1_14:
	add.s32 	%r66, %r21, 8;
	setp.lt.s32 	%p22, %r66, 0;
	setp.gt.s32 	%p23, %r66, %r2;
	or.pred  	%p24, %p22, %p23;
	@%p24 bra 	$L__BB1_16;
	cvt.u64.u32 	%rd18, %r66;
	add.s64 	%rd19, %rd1, %rd18;
	ld.global.u8 	%r112, [%rd19];
	add.s32 	%r141, %r141, %r112;
	ld.global.u8 	%r113, [%rd19+1];
	add.s32 	%r140, %r140, %r113;
	ld.global.u8 	%r114, [%rd19+2];
	add.s32 	%r142, %r142, %r114;
	add.s32 	%r143, %r143, %r112;
	add.s32 	%r144, %r144, %r113;
	add.s32 	%r145, %r145, %r114;
$L__BB1_16:
	shl.b32 	%r115, %r12, 2;
	cvta.to.global.u64 	%rd20, %rd2;
	abs.s32 	%r116, %r141;
	abs.s32 	%r117, %r143;
	add.s32 	%r118, %r117, %r116;
	shr.u32 	%r119, %r118, 1;
	and.b32  	%r120, %r119, 32767;
	min.u32 	%r121, %r120, 255;
	abs.s32 	%r122, %r140;
	abs.s32 	%r123, %r144;
	add.s32 	%r124, %r123, %r122;
	shr.u32 	%r125, %r124, 1;
	and.b32  	%r126, %r125, 32767;
	min.u32 	%r127, %r126, 255;
	abs.s32 	%r128, %r142;
	abs.s32 	%r129, %r145;
	add.s32 	%r130, %r129, %r128;
	shr.u32 	%r131, %r130, 1;
	and.b32  	%r132, %r131, 32767;
	min.u32 	%r133, %r132, 255;
	cvt.s64.s32 	%rd21, %r115;
	add.s64 	%rd22, %rd20, %rd21;
	st.global.u8 	[%rd22], %r121;
	st.global.u8 	[%rd22+1], %r127;
	st.global.u8 	[%rd22+2], %r133;
	mov.b16 	%rs13, 255;
	st.global.u8 	[%rd22+3], %rs13;
	ret;

}


// ===== COMPILED SASS (sm_100) =====

	.target	sm_100

	.elftype	@"ET_EXEC"


//--------------------- .note.nv.tkinfo           --------------------------
	.section	.note.nv.tkinfo,"",@"SHT_NOTE"
	.sectionflags	@"SHF_NOTE_NV_TKINFO"
	.tkinfo
        /*0018*/ 	.word	0x00000002
        /*0030*/ 	.string	""
        /*0030*/ 	.string	"ptxas"
        /*0030*/ 	.string	"Cuda compilation tools, release 13.0, V13.0.88"
        /*0030*/ 	.string	"Build cuda_13.0.r13.0/compiler.36424714_0"
        /*0030*/ 	.string	"-arch sm_100 -m 64 "



//--------------------- .note.nv.cuinfo           --------------------------
	.section	.note.nv.cuinfo,"",@"SHT_NOTE"
	.sectionflags	@"SHF_NOTE_NV_CUINFO"
        /*0018*/ 	.short	0x0002
        /*001a*/ 	.short	0x0064
        /*001c*/ 	.short	0x0082
	.zero		2


//--------------------- .nv.info                  --------------------------
	.section	.nv.info,"",@"SHT_CUDA_INFO"
	.align	4


	//----- nvinfo : EIATTR_REGCOUNT
	.align		4
        /*0000*/ 	.byte	0x04, 0x2f
        /*0002*/ 	.short	(.L_1 - .L_0)
	.align		4
.L_0:
        /*0004*/ 	.word	index@(_Z19kerbel_bordes_imagePhS_ii)
        /*0008*/ 	.word	0x00000020


	//----- nvinfo : EIATTR_FRAME_SIZE
	.align		4
.L_1:
        /*000c*/ 	.byte	0x04, 0x11
        /*000e*/ 	.short	(.L_3 - .L_2)
	.align		4
.L_2:
        /*0010*/ 	.word	index@(_Z19kerbel_bordes_imagePhS_ii)
        /*0014*/ 	.word	0x00000000


	//----- nvinfo : EIATTR_REGCOUNT
	.align		4
.L_3:
        /*0018*/ 	.byte	0x04, 0x2f
        /*001a*/ 	.short	(.L_5 - .L_4)
	.align		4
.L_4:
        /*001c*/ 	.word	index@(_Z20kerbel_bordes_image2PhS_ii)
        /*0020*/ 	.word	0x00000020


	//----- nvinfo : EIATTR_FRAME_SIZE
	.align		4
.L_5:
        /*0024*/ 	.byte	0x04, 0x11
        /*0026*/ 	.short	(.L_7 - .L_6)
	.align		4
.L_6:
        /*0028*/ 	.word	index@(_Z20kerbel_bordes_image2PhS_ii)
        /*002c*/ 	.word	0x00000000


	//----- nvinfo : EIATTR_MIN_STACK_SIZE
	.align		4
.L_7:
        /*0030*/ 	.byte	0x04, 0x12
        /*0032*/ 	.short	(.L_9 - .L_8)
	.align		4
.L_8:
        /*0034*/ 	.word	index@(_Z20kerbel_bordes_image2PhS_ii)
        /*0038*/ 	.word	0x00000000


	//----- nvinfo : EIATTR_MIN_STACK_SIZE
	.align		4
.L_9:
        /*003c*/ 	.byte	0x04, 0x12
        /*003e*/ 	.short	(.L_11 - .L_10)
	.align		4
.L_10:
        /*0040*/ 	.word	index@(_Z19kerbel_bordes_imagePhS_ii)
        /*0044*/ 	.word	0x00000000
.L_11:


//--------------------- .nv.compat                --------------------------
	.section	.nv.compat,"",@"SHT_CUDA_COMPAT_INFO"
	.align	4
        /*0000*/ 	.byte	0x02, 0x09, 0x00, 0x00, 0x02, 0x02, 0x01, 0x00, 0x02, 0x05, 0x05, 0x00, 0x03, 0x07, 0x01, 0x01
        /*0010*/ 	.byte	0x02, 0x03, 0x00, 0x00, 0x02, 0x06, 0x01, 0x00, 0x04, 0x0b, 0x08, 0x00, 0x09, 0x00, 0x00, 0x00
        /*0020*/ 	.byte	0x00, 0x00, 0x00, 0x00


//--------------------- .nv.info._Z20kerbel_bordes_image2PhS_ii --------------------------
	.section	.nv.info._Z20kerbel_bordes_image2PhS_ii,"",@"SHT_CUDA_INFO"
	.sectionflags	@""
	.align	4


	//----- nvinfo : EIATTR_CUDA_API_VERSION
	.align		4
        /*0000*/ 	.byte	0x04, 0x37
        /*0002*/ 	.short	(.L_13 - .L_12)
.L_12:
        /*0004*/ 	.word	0x00000082


	//----- nvinfo : EIATTR_KPARAM_INFO
	.align		4
.L_13:
        /*0008*/ 	.byte	0x04, 0x17
        /*000a*/ 	.short	(.L_15 - .L_14)
.L_14:
        /*000c*/ 	.word	0x00000000
        /*0010*/ 	.short	0x0003
        /*0012*/ 	.short	0x0014
        /*0014*/ 	.byte	0x00, 0xf0, 0x11, 0x00


	//----- nvinfo : EIATTR_KPARAM_INFO
	.align		4
.L_15:
        /*0018*/ 	.byte	0x04, 0x17
        /*001a*/ 	.short	(.L_17 - .L_16)
.L_16:
        /*001c*/ 	.word	0x00000000
        /*0020*/ 	.short	0x0002
        /*0022*/ 	.short	0x0010
        /*0024*/ 	.byte	0x00, 0xf0, 0x11, 0x00


	//----- nvinfo : EIATTR_KPARAM_INFO
	.align		4
.L_17:
        /*0028*/ 	.byte	0x04, 0x17
        /*002a*/ 	.short	(.L_19 - .L_18)
.L_18:
        /*002c*/ 	.word	0x00000000
        /*0030*/ 	.short	0x0001
        /*0032*/ 	.short	0x0008
        /*0034*/ 	.byte	0x00, 0xf5, 0x21, 0x00


	//----- nvinfo : EIATTR_KPARAM_INFO
	.align		4
.L_19:
        /*0038*/ 	.byte	0x04, 0x17
        /*003a*/ 	.short	(.L_21 - .L_20)
.L_20:
        /*003c*/ 	.word	0x00000000
        /*0040*/ 	.short	0x0000
        /*0042*/ 	.short	0x0000
        /*0044*/ 	.byte	0x00, 0xf5, 0x21, 0x00


	//----- nvinfo : EIATTR_SPARSE_MMA_MASK
	.align		4
.L_21:
        /*0048*/ 	.byte	0x03, 0x50
        /*004a*/ 	.short	0x0000


	//----- nvinfo : EIATTR_MAXREG_COUNT
	.align		4
        /*004c*/ 	.byte	0x03, 0x1b
        /*004e*/ 	.short	0x00ff


	//----- nvinfo : EIATTR_MERCURY_ISA_VERSION
	.align		4
        /*0050*/ 	.byte	0x03, 0x5f
        /*0052*/ 	.short	0x0101


	//----- nvinfo : EIATTR_VRC_CTA_INIT_COUNT
	.align		4
        /*0054*/ 	.byte	0x02, 0x4a
	.zero		1
	.zero		1


	//----- nvinfo : EIATTR_EXIT_INSTR_OFFSETS
	.align		4
        /*0058*/ 	.byte	0x04, 0x1c
        /*005a*/ 	.short	(.L_23 - .L_22)


	//   ....[0]....
.L_22:
        /*005c*/ 	.word	0x00000b10


	//----- nvinfo : EIATTR_CBANK_PARAM_SIZE
	.align		4
.L_23:
        /*0060*/ 	.byte	0x03, 0x19
        /*0062*/ 	.short	0x0018


	//----- nvinfo : EIATTR_PARAM_CBANK
	.align		4
        /*0064*/ 	.byte	0x04, 0x0a
        /*0066*/ 	.short	(.L_25 - .L_24)
	.align		4
.L_24:
        /*0068*/ 	.word	index@(.nv.constant0._Z20kerbel_bordes_image2PhS_ii)
        /*006c*/ 	.short	0x0380
        /*006e*/ 	.short	0x0018


	//----- nvinfo : EIATTR_SW_WAR
	.align		4
.L_25:
        /*0070*/ 	.byte	0x04, 0x36
        /*0072*/ 	.short	(.L_27 - .L_26)
.L_26:
        /*0074*/ 	.word	0x00000008
.L_27:


//--------------------- .nv.info._Z19kerbel_bordes_imagePhS_ii --------------------------
	.section	.nv.info._Z19kerbel_bordes_imagePhS_ii,"",@"SHT_CUDA_INFO"
	.sectionflags	@""
	.align	4


	//----- nvinfo : EIATTR_CUDA_API_VERSION
	.align		4
        /*0000*/ 	.byte	0x04, 0x37
        /*0002*/ 	.short	(.L_29 - .L_28)
.L_28:
        /*0004*/ 	.word	0x00000082


	//----- nvinfo : EIATTR_KPARAM_INFO
	.align		4
.L_29:
        /*0008*/ 	.byte	0x04, 0x17
        /*000a*/ 	.short	(.L_31 - .L_30)
.L_30:
        /*000c*/ 	.word	0x00000000
        /*0010*/ 	.short	0x0003
        /*0012*/ 	.short	0x0014
        /*0014*/ 	.byte	0x00, 0xf0, 0x11, 0x00


	//----- nvinfo : EIATTR_KPARAM_INFO
	.align		4
.L_31:
        /*0018*/ 	.byte	0x04, 0x17
        /*001a*/ 	.short	(.L_33 - .L_32)
.L_32:
        /*001c*/ 	.word	0x00000000
        /*0020*/ 	.short	0x0002
        /*0022*/ 	.short	0x0010
        /*0024*/ 	.byte	0x00, 0xf0, 0x11, 0x00


	//----- nvinfo : EIATTR_KPARAM_INFO
	.align		4
.L_33:
        /*0028*/ 	.byte	0x04, 0x17
        /*002a*/ 	.short	(.L_35 - .L_34)
.L_34:
        /*002c*/ 	.word	0x00000000
        /*0030*/ 	.short	0x0001
        /*0032*/ 	.short	0x0008
        /*0034*/ 	.byte	0x00, 0xf5, 0x21, 0x00


	//----- nvinfo : EIATTR_KPARAM_INFO
	.align		4
.L_35:
        /*0038*/ 	.byte	0x04, 0x17
        /*003a*/ 	.short	(.L_37 - .L_36)
.L_36:
        /*003c*/ 	.word	0x00000000
        /*0040*/ 	.short	0x0000
        /*0042*/ 	.short	0x0000
        /*0044*/ 	.byte	0x00, 0xf5, 0x21, 0x00


	//----- nvinfo : EIATTR_SPARSE_MMA_MASK
	.align		4
.L_37:
        /*0048*/ 	.byte	0x03, 0x50
        /*004a*/ 	.short	0x0000


	//----- nvinfo : EIATTR_MAXREG_COUNT
	.align		4
        /*004c*/ 	.byte	0x03, 0x1b
        /*004e*/ 	.short	0x00ff


	//----- nvinfo : EIATTR_MERCURY_ISA_VERSION
	.align		4
        /*0050*/ 	.byte	0x03, 0x5f
        /*0052*/ 	.short	0x0101


	//----- nvinfo : EIATTR_VRC_CTA_INIT_COUNT
	.align		4
        /*0054*/ 	.byte	0x02, 0x4a
	.zero		1
	.zero		1


	//----- nvinfo : EIATTR_EXIT_INSTR_OFFSETS
	.align		4
        /*0058*/ 	.byte	0x04, 0x1c
        /*005a*/ 	.short	(.L_39 - .L_38)


	//   ....[0]....
.L_38:
        /*005c*/ 	.word	0x000006e0


	//----- nvinfo : EIATTR_CBANK_PARAM_SIZE
	.align		4
.L_39:
        /*0060*/ 	.byte	0x03, 0x19
        /*0062*/ 	.short	0x0018


	//----- nvinfo : EIATTR_PARAM_CBANK
	.align		4
        /*0064*/ 	.byte	0x04, 0x0a
        /*0066*/ 	.short	(.L_41 - .L_40)
	.align		4
.L_40:
        /*0068*/ 	.word	index@(.nv.constant0._Z19kerbel_bordes_imagePhS_ii)
        /*006c*/ 	.short	0x0380
        /*006e*/ 	.short	0x0018


	//----- nvinfo : EIATTR_SW_WAR
	.align		4
.L_41:
        /*0070*/ 	.byte	0x04, 0x36
        /*0072*/ 	.short	(.L_43 - .L_42)
.L_42:
        /*0074*/ 	.word	0x00000008
.L_43:


//--------------------- .nv.callgraph             --------------------------
	.section	.nv.callgraph,"",@"SHT_CUDA_CALLGRAPH"
	.align	4
	.sectionentsize	8
	.align		4
        /*0000*/ 	.word	0x00000000
	.align		4
        /*0004*/ 	.word	0xffffffff
	.align		4
        /*0008*/ 	.word	0x00000000
	.align		4
        /*000c*/ 	.word	0xfffffffe
	.align		4
        /*0010*/ 	.word	0x00000000
	.align		4
        /*0014*/ 	.word	0xfffffffd
	.align		4
        /*0018*/ 	.word	0x00000000
	.align		4
        /*001c*/ 	.word	0xfffffffc


//--------------------- .text._Z20kerbel_bordes_image2PhS_ii --------------------------
	.section	.text._Z20kerbel_bordes_image2PhS_ii,"ax",@progbits
	.align	128
        .global         _Z20kerbel_bordes_image2PhS_ii
        .type           _Z20kerbel_bordes_image2PhS_ii,@function
        .size           _Z20kerbel_bordes_image2PhS_ii,(.L_x_2 - _Z20kerbel_bordes_image2PhS_ii)
        .other          _Z20kerbel_bordes_image2PhS_ii,@"STO_CUDA_ENTRY STV_DEFAULT"
_Z20kerbel_bordes_image2PhS_ii:
.text._Z20kerbel_bordes_image2PhS_ii:
[----:B------:R-:W-:Y:S08]  /*0000*/  LDC R1, c[0x0][0x37c] ;  /* 0x0000df00ff017b82 */ /* 0x000ff00000000800 */
[----:B------:R-:W0:Y:S01]  /*0010*/  LDC R0, c[0x0][0x390] ;  /* 0x0000e400ff007b82 */ /* 0x000e220000000800 */
[----:B------:R-:W1:Y:S01]  /*0020*/  S2R R5, SR_CTAID.X ;  /* 0x0000000000057919 */ /* 0x000e620000002500 */
[----:B------:R-:W1:Y:S01]  /*0030*/  LDCU UR4, c[0x0][0x360] ;  /* 0x00006c00ff0477ac */ /* 0x000e620008000800 */
[----:B------:R-:W1:Y:S01]  /*0040*/  S2R R6, SR_TID.X ;  /* 0x0000000000067919 */ /* 0x000e620000002100 */
[----:B------:R-:W-:Y:S01]  /*0050*/  HFMA2 R18, -RZ, RZ, 0, 0 ;  /* 0x00000000ff127431 */ /* 0x000fe200000001ff */
[----:B------:R-:W-:Y:S01]  /*0060*/  CS2R R16, SRZ ;  /* 0x0000000000107805 */ /* 0x000fe2000001ff00 */
[----:B------:R-:W2:Y:S01]  /*0070*/  LDCU.64 UR6, c[0x0][0x388] ;  /* 0x00007100ff0677ac */ /* 0x000ea20008000a00 */
[----:B0-----:R-:W-:Y:S01]  /*0080*/  IABS R7, R0 ;  /* 0x0000000000077213 */ /* 0x001fe20000000000 */
[----:B------:R-:W-:-:S03]  /*0090*/  IMAD.SHL.U32 R14, R0, 0x4, RZ ;  /* 0x00000004000e7824 */ /* 0x000fc600078e00ff */
[----:B------:R-:W0:Y:S01]  /*00a0*/  I2F.RP R4, R7 ;  /* 0x0000000700047306 */ /* 0x000e220000209400 */
[----:B-1----:R-:W-:Y:S01]  /*00b0*/  IMAD R5, R5, UR4, R6 ;  /* 0x0000000405057c24 */ /* 0x002fe2000f8e0206 */
[----:B------:R-:W1:Y:S06]  /*00c0*/  LDCU UR4, c[0x0][0x394] ;  /* 0x00007280ff0477ac */ /* 0x000e6c0008000800 */
[----:B0-----:R-:W0:Y:S02]  /*00d0*/  MUFU.RCP R4, R4 ;  /* 0x0000000400047308 */ /* 0x001e240000001000 */
[----:B0-----:R-:W-:Y:S01]  /*00e0*/  VIADD R2, R4, 0xffffffe ;  /* 0x0ffffffe04027836 */ /* 0x001fe20000000000 */
[----:B------:R-:W-:-:S05]  /*00f0*/  IABS R4, R5 ;  /* 0x0000000500047213 */ /* 0x000fca0000000000 */
[----:B------:R0:W3:Y:S02]  /*0100*/  F2I.FTZ.U32.TRUNC.NTZ R3, R2 ;  /* 0x0000000200037305 */ /* 0x0000e4000021f000 */
[----:B0-----:R-:W-:Y:S02]  /*0110*/  IMAD.MOV.U32 R2, RZ, RZ, RZ ;  /* 0x000000ffff027224 */ /* 0x001fe400078e00ff */
[----:B---3--:R-:W-:-:S04]  /*0120*/  IMAD.MOV R8, RZ, RZ, -R3 ;  /* 0x000000ffff087224 */ /* 0x008fc800078e0a03 */
[----:B------:R-:W-:-:S04]  /*0130*/  IMAD R9, R8, R7, RZ ;  /* 0x0000000708097224 */ /* 0x000fc800078e02ff */
[----:B------:R-:W-:-:S06]  /*0140*/  IMAD.HI.U32 R3, R3, R9, R2 ;  /* 0x0000000903037227 */ /* 0x000fcc00078e0002 */
[----:B------:R-:W-:-:S04]  /*0150*/  IMAD.HI.U32 R3, R3, R4, RZ ;  /* 0x0000000403037227 */ /* 0x000fc800078e00ff */
[----:B------:R-:W-:-:S04]  /*0160*/  IMAD.MOV R2, RZ, RZ, -R3 ;  /* 0x000000ffff027224 */ /* 0x000fc800078e0a03 */
[----:B------:R-:W-:-:S05]  /*0170*/  IMAD R2, R7, R2, R4 ;  /* 0x0000000207027224 */ /* 0x000fca00078e0204 */
[----:B------:R-:W-:-:S13]  /*0180*/  ISETP.GT.U32.AND P1, PT, R7, R2, PT ;  /* 0x000000020700720c */ /* 0x000fda0003f24070 */
[-C--:B------:R-:W-:Y:S01]  /*0190*/  @!P1 IADD3 R2, PT, PT, R2, -R7.reuse, RZ ;  /* 0x8000000702029210 */ /* 0x080fe20007ffe0ff */
[----:B------:R-:W-:Y:S01]  /*01a0*/  @!P1 VIADD R3, R3, 0x1 ;  /* 0x0000000103039836 */ /* 0x000fe20000000000 */
[----:B------:R-:W-:Y:S02]  /*01b0*/  ISETP.NE.AND P1, PT, R0, RZ, PT ;  /* 0x000000ff0000720c */ /* 0x000fe40003f25270 */
[----:B------:R-:W-:Y:S02]  /*01c0*/  ISETP.GE.U32.AND P0, PT, R2, R7, PT ;  /* 0x000000070200720c */ /* 0x000fe40003f06070 */
[----:B------:R-:W-:-:S04]  /*01d0*/  LOP3.LUT R2, R5, R0, RZ, 0x3c, !PT ;  /* 0x0000000005027212 */ /* 0x000fc800078e3cff */
[----:B------:R-:W-:-:S07]  /*01e0*/  ISETP.GE.AND P2, PT, R2, RZ, PT ;  /* 0x000000ff0200720c */ /* 0x000fce0003f46270 */
[----:B------:R-:W-:-:S06]  /*01f0*/  @P0 VIADD R3, R3, 0x1 ;  /* 0x0000000103030836 */ /* 0x000fcc0000000000 */
[----:B------:R-:W-:Y:S01]  /*0200*/  @!P2 IMAD.MOV R3, RZ, RZ, -R3 ;  /* 0x000000ffff03a224 */ /* 0x000fe200078e0a03 */
[----:B------:R-:W-:-:S04]  /*0210*/  @!P1 LOP3.LUT R3, RZ, R0, RZ, 0x33, !PT ;  /* 0x00000000ff039212 */ /* 0x000fc800078e33ff */
[C---:B------:R-:W-:Y:S01]  /*0220*/  IADD3 R2, PT, PT, -R3.reuse, RZ, RZ ;  /* 0x000000ff03027210 */ /* 0x040fe20007ffe1ff */
[----:B------:R-:W-:-:S04]  /*0230*/  VIADD R3, R3, 0x3fffffff ;  /* 0x3fffffff03037836 */ /* 0x000fc80000000000 */
[----:B------:R-:W-:Y:S02]  /*0240*/  IMAD R5, R0, R2, R5 ;  /* 0x0000000200057224 */ /* 0x000fe400078e0205 */
[----:B-1----:R-:W-:Y:S01]  /*0250*/  IMAD R2, R14, UR4, RZ ;  /* 0x000000040e027c24 */ /* 0x002fe2000f8e02ff */
[----:B------:R-:W0:Y:S01]  /*0260*/  LDCU.64 UR4, c[0x0][0x358] ;  /* 0x00006b00ff0477ac */ /* 0x000e220008000a00 */
[----:B------:R-:W-:-:S04]  /*0270*/  IMAD R19, R3, R0, R5 ;  /* 0x0000000003137224 */ /* 0x000fc800078e0205 */
[----:B------:R-:W-:-:S05]  /*0280*/  IMAD.SHL.U32 R29, R19, 0x4, RZ ;  /* 0x00000004131d7824 */ /* 0x000fca00078e00ff */
[----:B------:R-:W-:-:S04]  /*0290*/  IADD3 R3, PT, PT, R29, -0x4, RZ ;  /* 0xfffffffc1d037810 */ /* 0x000fc80007ffe0ff */
[----:B------:R-:W-:Y:S01]  /*02a0*/  ISETP.GT.AND P5, PT, R3, R2, PT ;  /* 0x000000020300720c */ /* 0x000fe20003fa4270 */
[----:B------:R-:W-:-:S03]  /*02b0*/  IMAD.IADD R21, R14, 0x1, R3 ;  /* 0x000000010e157824 */ /* 0x000fc600078e0203 */
[----:B------:R-:W-:Y:S02]  /*02c0*/  ISETP.LT.OR P5, PT, R3, RZ, P5 ;  /* 0x000000ff0300720c */ /* 0x000fe40002fa1670 */
[----:B------:R-:W-:-:S04]  /*02d0*/  ISETP.GT.AND P0, PT, R21, R2, PT ;  /* 0x000000021500720c */ /* 0x000fc80003f04270 */
[----:B------:R-:W-:-:S07]  /*02e0*/  ISETP.LT.OR P0, PT, R21, RZ, P0 ;  /* 0x000000ff1500720c */ /* 0x000fce0000701670 */
[----:B------:R-:W1:Y:S08]  /*02f0*/  @!P5 LDC.64 R8, c[0x0][0x380] ;  /* 0x0000e000ff08db82 */ /* 0x000e700000000a00 */
[----:B------:R-:W3:Y:S01]  /*0300*/  @!P0 LDC.64 R12, c[0x0][0x380] ;  /* 0x0000e000ff0c8b82 */ /* 0x000ee20000000a00 */
[----:B-1----:R-:W-:-:S05]  /*0310*/  @!P5 IADD3 R8, P1, PT, R3, R8, RZ ;  /* 0x000000080308d210 */ /* 0x002fca0007f3e0ff */
[----:B------:R-:W-:Y:S01]  /*0320*/  @!P5 IMAD.X R9, RZ, RZ, R9, P1 ;  /* 0x000000ffff09d224 */ /* 0x000fe200008e0609 */
[----:B---3--:R-:W-:-:S04]  /*0330*/  @!P0 IADD3 R12, P1, PT, R21, R12, RZ ;  /* 0x0000000c150c8210 */ /* 0x008fc80007f3e0ff */
[----:B0-----:R-:W3:Y:S04]  /*0340*/  @!P5 LDG.E.U8 R7, desc[UR4][R8.64+0x1] ;  /* 0x000001040807d981 */ /* 0x001ee8000c1e1100 */
[----:B------:R-:W4:Y:S04]  /*0350*/  @!P5 LDG.E.U8 R3, desc[UR4][R8.64] ;  /* 0x000000040803d981 */ /* 0x000f28000c1e1100 */
[----:B------:R-:W5:Y:S01]  /*0360*/  @!P5 LDG.E.U8 R6, desc[UR4][R8.64+0x2] ;  /* 0x000002040806d981 */ /* 0x000f62000c1e1100 */
[----:B------:R-:W-:-:S05]  /*0370*/  @!P0 IMAD.X R13, RZ, RZ, R13, P1 ;  /* 0x000000ffff0d8224 */ /* 0x000fca00008e060d */
[----:B------:R-:W2:Y:S04]  /*0380*/  @!P0 LDG.E.U8 R4, desc[UR4][R12.64] ;  /* 0x000000040c048981 */ /* 0x000ea8000c1e1100 */
[----:B------:R-:W2:Y:S04]  /*0390*/  @!P0 LDG.E.U8 R5, desc[UR4][R12.64+0x1] ;  /* 0x000001040c058981 */ /* 0x000ea8000c1e1100 */
[----:B------:R0:W2:Y:S01]  /*03a0*/  @!P0 LDG.E.U8 R10, desc[UR4][R12.64+0x2] ;  /* 0x000002040c0a8981 */ /* 0x0000a2000c1e1100 */
[----:B------:R-:W-:Y:S01]  /*03b0*/  IADD3 R11, PT, PT, R14, R21, RZ ;  /* 0x000000150e0b7210 */ /* 0x000fe20007ffe0ff */
[----:B------:R-:W-:Y:S01]  /*03c0*/  IMAD R19, R0, -0x3fffffff, R19 ;  /* 0xc000000100137824 */ /* 0x000fe200078e0213 */
[CC--:B------:R-:W-:Y:S01]  /*03d0*/  ISETP.GT.AND P4, PT, R29.reuse, R2.reuse, PT ;  /* 0x000000021d00720c */ /* 0x0c0fe20003f84270 */
[----:B------:R-:W-:Y:S01]  /*03e0*/  VIADD R25, R29, 0x4 ;  /* 0x000000041d197836 */ /* 0x000fe20000000000 */
[-C--:B------:R-:W-:Y:S01]  /*03f0*/  ISETP.GT.AND P3, PT, R11, R2.reuse, PT ;  /* 0x000000020b00720c */ /* 0x080fe20003f64270 */
[----:B------:R-:W-:Y:S01]  /*0400*/  IMAD.IADD R27, R19, 0x1, R0 ;  /* 0x00000001131b7824 */ /* 0x000fe200078e0200 */
[----:B------:R-:W-:Y:S01]  /*0410*/  ISETP.LT.OR P4, PT, R29, RZ, P4 ;  /* 0x000000ff1d00720c */ /* 0x000fe20002781670 */
[----:B------:R-:W-:Y:S01]  /*0420*/  VIADD R21, R21, 0x8 ;  /* 0x0000000815157836 */ /* 0x000fe20000000000 */
[----:B------:R-:W-:Y:S01]  /*0430*/  ISETP.LT.OR P3, PT, R11, RZ, P3 ;  /* 0x000000ff0b00720c */ /* 0x000fe20001f61670 */
[----:B------:R-:W-:Y:S01]  /*0440*/  IMAD.SHL.U32 R27, R27, 0x4, RZ ;  /* 0x000000041b1b7824 */ /* 0x000fe200078e00ff */
[-C--:B------:R-:W-:Y:S01]  /*0450*/  ISETP.GT.AND P1, PT, R25, R2.reuse, PT ;  /* 0x000000021900720c */ /* 0x080fe20003f24270 */
[----:B------:R-:W-:Y:S01]  /*0460*/  VIADD R23, R11, 0x8 ;  /* 0x000000080b177836 */ /* 0x000fe20000000000 */
[----:B------:R-:W-:-:S02]  /*0470*/  ISETP.GT.AND P6, PT, R21, R2, PT ;  /* 0x000000021500720c */ /* 0x000fc40003fc4270 */
[----:B------:R-:W-:Y:S02]  /*0480*/  ISETP.GT.AND P2, PT, R27, R2, PT ;  /* 0x000000021b00720c */ /* 0x000fe40003f44270 */
[----:B------:R-:W-:Y:S02]  /*0490*/  ISETP.LT.OR P1, PT, R25, RZ, P1 ;  /* 0x000000ff1900720c */ /* 0x000fe40000f21670 */
[----:B------:R-:W-:Y:S01]  /*04a0*/  ISETP.LT.OR P2, PT, R27, RZ, P2 ;  /* 0x000000ff1b00720c */ /* 0x000fe20001741670 */
[----:B0-----:R-:W0:Y:S01]  /*04b0*/  @!P4 LDC.64 R12, c[0x0][0x380] ;  /* 0x0000e000ff0ccb82 */ /* 0x001e220000000a00 */
[----:B------:R-:W-:-:S07]  /*04c0*/  ISETP.LT.OR P6, PT, R21, RZ, P6 ;  /* 0x000000ff1500720c */ /* 0x000fce00037c1670 */
[----:B------:R-:W1:Y:S01]  /*04d0*/  @!P3 LDC.64 R8, c[0x0][0x380] ;  /* 0x0000e000ff08bb82 */ /* 0x000e620000000a00 */
[----:B---3--:R-:W-:Y:S01]  /*04e0*/  @!P5 IMAD.MOV R18, RZ, RZ, -R7 ;  /* 0x000000ffff12d224 */ /* 0x008fe200078e0a07 */
[----:B----4-:R-:W-:-:S03]  /*04f0*/  @!P5 IADD3 R17, PT, PT, -R3, RZ, RZ ;  /* 0x000000ff0311d210 */ /* 0x010fc60007ffe1ff */
[----:B------:R-:W-:Y:S02]  /*0500*/  IMAD.MOV.U32 R14, RZ, RZ, R18 ;  /* 0x000000ffff0e7224 */ /* 0x000fe400078e0012 */
[----:B-----5:R-:W-:Y:S01]  /*0510*/  @!P5 IMAD.MOV R16, RZ, RZ, -R6 ;  /* 0x000000ffff10d224 */ /* 0x020fe200078e0a06 */
[C---:B------:R-:W-:Y:S01]  /*0520*/  ISETP.GT.AND P5, PT, R23.reuse, R2, PT ;  /* 0x000000021700720c */ /* 0x040fe20003fa4270 */
[----:B------:R-:W3:Y:S01]  /*0530*/  @!P2 LDC.64 R6, c[0x0][0x380] ;  /* 0x0000e000ff06ab82 */ /* 0x000ee20000000a00 */
[--C-:B------:R-:W-:Y:S02]  /*0540*/  IMAD.MOV.U32 R15, RZ, RZ, R17.reuse ;  /* 0x000000ffff0f7224 */ /* 0x100fe400078e0011 */
[----:B------:R-:W-:Y:S01]  /*0550*/  ISETP.LT.OR P5, PT, R23, RZ, P5 ;  /* 0x000000ff1700720c */ /* 0x000fe20002fa1670 */
[----:B--2---:R-:W-:Y:S01]  /*0560*/  @!P0 IMAD R15, R4, -0x2, R17 ;  /* 0xfffffffe040f8824 */ /* 0x004fe200078e0211 */
[----:B------:R-:W-:-:S03]  /*0570*/  MOV R0, R16 ;  /* 0x0000001000007202 */ /* 0x000fc60000000f00 */
[----:B------:R-:W2:Y:S01]  /*0580*/  @!P1 LDC.64 R2, c[0x0][0x380] ;  /* 0x0000e000ff029b82 */ /* 0x000ea20000000a00 */
[----:B------:R-:W-:Y:S02]  /*0590*/  @!P0 IMAD R14, R5, -0x2, R18 ;  /* 0xfffffffe050e8824 */ /* 0x000fe400078e0212 */
[----:B------:R-:W-:Y:S01]  /*05a0*/  @!P0 IMAD R0, R10, -0x2, R16 ;  /* 0xfffffffe0a008824 */ /* 0x000fe200078e0210 */
[----:B-1----:R-:W-:-:S04]  /*05b0*/  @!P3 IADD3 R8, P0, PT, R11, R8, RZ ;  /* 0x000000080b08b210 */ /* 0x002fc80007f1e0ff */
[----:B------:R-:W1:Y:S01]  /*05c0*/  @!P6 LDC.64 R4, c[0x0][0x380] ;  /* 0x0000e000ff04eb82 */ /* 0x000e620000000a00 */
[----:B------:R-:W-:Y:S01]  /*05d0*/  @!P3 IMAD.X R9, RZ, RZ, R9, P0 ;  /* 0x000000ffff09b224 */ /* 0x000fe200000e0609 */
[----:B0-----:R-:W-:-:S04]  /*05e0*/  @!P4 IADD3 R12, P0, PT, R29, R12, RZ ;  /* 0x0000000c1d0cc210 */ /* 0x001fc80007f1e0ff */
[----:B------:R-:W4:Y:S02]  /*05f0*/  @!P3 LDG.E.U8 R20, desc[UR4][R8.64] ;  /* 0x000000040814b981 */ /* 0x000f24000c1e1100 */
[----:B------:R-:W0:Y:S01]  /*0600*/  @!P5 LDC.64 R10, c[0x0][0x380] ;  /* 0x0000e000ff0adb82 */ /* 0x000e220000000a00 */
[----:B------:R-:W-:Y:S01]  /*0610*/  @!P4 IMAD.X R13, RZ, RZ, R13, P0 ;  /* 0x000000ffff0dc224 */ /* 0x000fe200000e060d */
[----:B---3--:R-:W-:Y:S01]  /*0620*/  @!P2 IADD3 R6, P0, PT, R27, R6, RZ ;  /* 0x000000061b06a210 */ /* 0x008fe20007f1e0ff */
[----:B------:R-:W3:Y:S04]  /*0630*/  @!P3 LDG.E.U8 R29, desc[UR4][R8.64+0x2] ;  /* 0x00000204081db981 */ /* 0x000ee8000c1e1100 */
[----:B------:R-:W-:Y:S01]  /*0640*/  @!P2 IMAD.X R7, RZ, RZ, R7, P0 ;  /* 0x000000ffff07a224 */ /* 0x000fe200000e0607 */
[----:B--2---:R-:W-:Y:S01]  /*0650*/  @!P1 IADD3 R2, P0, PT, R25, R2, RZ ;  /* 0x0000000219029210 */ /* 0x004fe20007f1e0ff */
[----:B------:R-:W2:Y:S03]  /*0660*/  @!P3 LDG.E.U8 R27, desc[UR4][R8.64+0x1] ;  /* 0x00000104081bb981 */ /* 0x000ea6000c1e1100 */
[----:B------:R-:W-:Y:S01]  /*0670*/  @!P1 IADD3.X R3, PT, PT, RZ, R3, RZ, P0, !PT ;  /* 0x00000003ff039210 */ /* 0x000fe200007fe4ff */
[----:B------:R-:W5:Y:S01]  /*0680*/  @!P4 LDG.E.U8 R22, desc[UR4][R12.64] ;  /* 0x000000040c16c981 */ /* 0x000f62000c1e1100 */
[----:B-1----:R-:W-:-:S03]  /*0690*/  @!P6 IADD3 R4, P0, PT, R21, R4, RZ ;  /* 0x000000041504e210 */ /* 0x002fc60007f1e0ff */
[----:B------:R-:W5:Y:S02]  /*06a0*/  @!P4 LDG.E.U8 R25, desc[UR4][R12.64+0x1] ;  /* 0x000001040c19c981 */ /* 0x000f64000c1e1100 */
[----:B------:R-:W-:Y:S02]  /*06b0*/  @!P6 IMAD.X R5, RZ, RZ, R5, P0 ;  /* 0x000000ffff05e224 */ /* 0x000fe400000e0605 */
[----:B------:R-:W5:Y:S01]  /*06c0*/  @!P1 LDG.E.U8 R8, desc[UR4][R2.64] ;  /* 0x0000000402089981 */ /* 0x000f62000c1e1100 */
[----:B0-----:R-:W-:-:S03]  /*06d0*/  @!P5 IADD3 R10, P0, PT, R23, R10, RZ ;  /* 0x0000000a170ad210 */ /* 0x001fc60007f1e0ff */
[----:B------:R-:W5:Y:S02]  /*06e0*/  @!P4 LDG.E.U8 R24, desc[UR4][R12.64+0x2] ;  /* 0x000002040c18c981 */ /* 0x000f64000c1e1100 */
[----:B------:R-:W-:Y:S02]  /*06f0*/  @!P5 IMAD.X R11, RZ, RZ, R11, P0 ;  /* 0x000000ffff0bd224 */ /* 0x000fe400000e060b */
[----:B------:R-:W5:Y:S04]  /*0700*/  @!P1 LDG.E.U8 R23, desc[UR4][R2.64+0x2] ;  /* 0x0000020402179981 */ /* 0x000f68000c1e1100 */
        /* <DEDUP_REMOVED lines=9> */
[----:B------:R-:W5:Y:S01]  /*07a0*/  @!P5 LDG.E.U8 R11, desc[UR4][R10.64+0x2] ;  /* 0x000002040a0bd981 */ /* 0x000f62000c1e1100 */
[----:B------:R-:W-:-:S02]  /*07b0*/  IMAD.SHL.U32 R19, R19, 0x4, RZ ;  /* 0x0000000413137824 */ /* 0x000fc400078e00ff */
[--C-:B----4-:R-:W-:Y:S02]  /*07c0*/  @!P3 IMAD.IADD R15, R15, 0x1, -R20.reuse ;  /* 0x000000010f0fb824 */ /* 0x110fe400078e0a14 */
[----:B------:R-:W-:Y:S02]  /*07d0*/  @!P3 IMAD.IADD R17, R17, 0x1, R20 ;  /* 0x000000011111b824 */ /* 0x000fe400078e0214 */
[----:B---3--:R-:W-:Y:S01]  /*07e0*/  @!P3 IMAD.IADD R16, R16, 0x1, R29 ;  /* 0x000000011010b824 */ /* 0x008fe200078e021d */
[----:B------:R-:W-:Y:S02]  /*07f0*/  @!P3 IADD3 R0, PT, PT, R0, -R29, RZ ;  /* 0x8000001d0000b210 */ /* 0x000fe40007ffe0ff */
[----:B--2---:R-:W-:Y:S01]  /*0800*/  @!P3 IADD3 R18, PT, PT, R18, R27, RZ ;  /* 0x0000001b1212b210 */ /* 0x004fe20007ffe0ff */
[----:B------:R-:W-:Y:S02]  /*0810*/  @!P3 IMAD.IADD R14, R14, 0x1, -R27 ;  /* 0x000000010e0eb824 */ /* 0x000fe400078e0a1b */
[----:B-----5:R-:W-:-:S02]  /*0820*/  @!P4 IMAD R17, R22, -0x2, R17 ;  /* 0xfffffffe1611c824 */ /* 0x020fc400078e0211 */
[----:B------:R-:W-:Y:S01]  /*0830*/  @!P4 IMAD R18, R25, -0x2, R18 ;  /* 0xfffffffe1912c824 */ /* 0x000fe200078e0212 */
[----:B------:R-:W-:Y:S01]  /*0840*/  @!P1 IADD3 R15, PT, PT, R15, R8, RZ ;  /* 0x000000080f0f9210 */ /* 0x000fe20007ffe0ff */
[----:B------:R-:W-:Y:S01]  /*0850*/  @!P4 IMAD R16, R24, -0x2, R16 ;  /* 0xfffffffe1810c824 */ /* 0x000fe200078e0210 */
[----:B------:R-:W-:Y:S01]  /*0860*/  @!P1 IADD3 R0, PT, PT, R0, R23, RZ ;  /* 0x0000001700009210 */ /* 0x000fe20007ffe0ff */
[----:B------:R-:W-:Y:S02]  /*0870*/  @!P2 IMAD R17, R26, 0x2, R17 ;  /* 0x000000021a11a824 */ /* 0x000fe400078e0211 */
[----:B------:R-:W-:Y:S02]  /*0880*/  @!P2 IMAD R18, R21, 0x2, R18 ;  /* 0x000000021512a824 */ /* 0x000fe400078e0212 */
[----:B------:R-:W-:Y:S02]  /*0890*/  @!P1 IMAD.IADD R14, R14, 0x1, R9 ;  /* 0x000000010e0e9824 */ /* 0x000fe400078e0209 */
[----:B------:R-:W-:-:S02]  /*08a0*/  @!P6 IMAD R15, R12, 0x2, R15 ;  /* 0x000000020c0fe824 */ /* 0x000fc400078e020f */
[----:B------:R-:W-:Y:S02]  /*08b0*/  @!P1 IMAD.IADD R17, R17, 0x1, -R8 ;  /* 0x0000000111119824 */ /* 0x000fe400078e0a08 */
[----:B------:R-:W-:Y:S02]  /*08c0*/  @!P1 IMAD.IADD R18, R18, 0x1, -R9 ;  /* 0x0000000112129824 */ /* 0x000fe400078e0a09 */
[----:B------:R-:W-:Y:S02]  /*08d0*/  @!P6 IMAD R14, R13, 0x2, R14 ;  /* 0x000000020d0ee824 */ /* 0x000fe400078e020e */
[----:B------:R-:W-:Y:S01]  /*08e0*/  @!P2 IMAD R16, R28, 0x2, R16 ;  /* 0x000000021c10a824 */ /* 0x000fe200078e0210 */
[----:B------:R-:W-:-:S03]  /*08f0*/  @!P6 LEA R0, R5, R0, 0x1 ;  /* 0x000000000500e211 */ /* 0x000fc600078e08ff */
[----:B------:R-:W-:Y:S02]  /*0900*/  @!P1 IMAD.IADD R16, R16, 0x1, -R23 ;  /* 0x0000000110109824 */ /* 0x000fe400078e0a17 */
[--C-:B------:R-:W-:Y:S02]  /*0910*/  @!P5 IMAD.IADD R15, R15, 0x1, R6.reuse ;  /* 0x000000010f0fd824 */ /* 0x100fe400078e0206 */
[----:B------:R-:W-:Y:S02]  /*0920*/  @!P5 IMAD.IADD R17, R17, 0x1, R6 ;  /* 0x000000011111d824 */ /* 0x000fe400078e0206 */
[----:B------:R-:W-:Y:S01]  /*0930*/  @!P5 IMAD.IADD R14, R14, 0x1, R7 ;  /* 0x000000010e0ed824 */ /* 0x000fe200078e0207 */
[----:B------:R-:W-:Y:S02]  /*0940*/  @!P5 IADD3 R18, PT, PT, R18, R7, RZ ;  /* 0x000000071212d210 */ /* 0x000fe40007ffe0ff */
[----:B------:R-:W-:Y:S01]  /*0950*/  IABS R2, R15 ;  /* 0x0000000f00027213 */ /* 0x000fe20000000000 */
[----:B------:R-:W-:-:S02]  /*0960*/  @!P5 IMAD.IADD R0, R0, 0x1, R11 ;  /* 0x000000010000d824 */ /* 0x000fc400078e020b */
[----:B------:R-:W-:Y:S01]  /*0970*/  @!P5 IMAD.IADD R16, R16, 0x1, R11 ;  /* 0x000000011010d824 */ /* 0x000fe200078e020b */
[----:B------:R-:W-:Y:S02]  /*0980*/  IABS R4, R14 ;  /* 0x0000000e00047213 */ /* 0x000fe40000000000 */
[----:B------:R-:W-:Y:S02]  /*0990*/  IABS R6, R0 ;  /* 0x0000000000067213 */ /* 0x000fe40000000000 */
[----:B------:R-:W-:Y:S02]  /*09a0*/  MOV R0, R2 ;  /* 0x0000000200007202 */ /* 0x000fe40000000f00 */
[----:B------:R-:W-:Y:S02]  /*09b0*/  IABS R3, R17 ;  /* 0x0000001100037213 */ /* 0x000fe40000000000 */
[----:B------:R-:W-:Y:S02]  /*09c0*/  IABS R5, R18 ;  /* 0x0000001200057213 */ /* 0x000fe40000000000 */
[----:B------:R-:W-:Y:S01]  /*09d0*/  IABS R7, R16 ;  /* 0x0000001000077213 */ /* 0x000fe20000000000 */
[----:B------:R-:W-:-:S02]  /*09e0*/  IMAD.IADD R0, R0, 0x1, R3 ;  /* 0x0000000100007824 */ /* 0x000fc400078e0203 */
[----:B------:R-:W-:Y:S01]  /*09f0*/  IMAD.IADD R4, R4, 0x1, R5 ;  /* 0x0000000104047824 */ /* 0x000fe200078e0205 */
[----:B------:R-:W-:Y:S02]  /*0a00*/  IADD3 R5, PT, PT, R6, R7, RZ ;  /* 0x0000000706057210 */ /* 0x000fe40007ffe0ff */
[----:B------:R-:W-:Y:S02]  /*0a10*/  SHF.R.U32.HI R0, RZ, 0x1, R0 ;  /* 0x00000001ff007819 */ /* 0x000fe40000011600 */
[----:B------:R-:W-:Y:S02]  /*0a20*/  SHF.R.U32.HI R4, RZ, 0x1, R4 ;  /* 0x00000001ff047819 */ /* 0x000fe40000011604 */
[----:B------:R-:W-:Y:S02]  /*0a30*/  SHF.R.U32.HI R5, RZ, 0x1, R5 ;  /* 0x00000001ff057819 */ /* 0x000fe40000011605 */
[----:B------:R-:W-:Y:S02]  /*0a40*/  IADD3 R2, P0, PT, R19, UR6, RZ ;  /* 0x0000000613027c10 */ /* 0x000fe4000ff1e0ff */
[----:B------:R-:W-:-:S02]  /*0a50*/  LOP3.LUT R0, R0, 0x7fff, RZ, 0xc0, !PT ;  /* 0x00007fff00007812 */ /* 0x000fc400078ec0ff */
[----:B------:R-:W-:Y:S02]  /*0a60*/  LOP3.LUT R4, R4, 0x7fff, RZ, 0xc0, !PT ;  /* 0x00007fff04047812 */ /* 0x000fe400078ec0ff */
[----:B------:R-:W-:Y:S01]  /*0a70*/  LOP3.LUT R6, R5, 0x7fff, RZ, 0xc0, !PT ;  /* 0x00007fff05067812 */ /* 0x000fe200078ec0ff */
[----:B------:R-:W-:Y:S01]  /*0a80*/  IMAD.MOV.U32 R8, RZ, RZ, 0xff ;  /* 0x000000ffff087424 */ /* 0x000fe200078e00ff */
[----:B------:R-:W-:Y:S02]  /*0a90*/  LEA.HI.X.SX32 R3, R19, UR7, 0x1, P0 ;  /* 0x0000000713037c11 */ /* 0x000fe400080f0eff */
[----:B------:R-:W-:Y:S02]  /*0aa0*/  VIMNMX.U32 R5, PT, PT, R0, 0xff, PT ;  /* 0x000000ff00057848 */ /* 0x000fe40003fe0000 */
[----:B------:R-:W-:Y:S02]  /*0ab0*/  VIMNMX.U32 R7, PT, PT, R4, 0xff, PT ;  /* 0x000000ff04077848 */ /* 0x000fe40003fe0000 */
[----:B------:R-:W-:Y:S01]  /*0ac0*/  VIMNMX.U32 R9, PT, PT, R6, 0xff, PT ;  /* 0x000000ff06097848 */ /* 0x000fe20003fe0000 */
[----:B------:R-:W-:Y:S04]  /*0ad0*/  STG.E.U8 desc[UR4][R2.64+0x3], R8 ;  /* 0x0000030802007986 */ /* 0x000fe8000c101104 */
[----:B------:R-:W-:Y:S04]  /*0ae0*/  STG.E.U8 desc[UR4][R2.64], R5 ;  /* 0x0000000502007986 */ /* 0x000fe8000c101104 */
[----:B------:R-:W-:Y:S04]  /*0af0*/  STG.E.U8 desc[UR4][R2.64+0x1], R7 ;  /* 0x0000010702007986 */ /* 0x000fe8000c101104 */
[----:B------:R-:W-:Y:S01]  /*0b00*/  STG.E.U8 desc[UR4][R2.64+0x2], R9 ;  /* 0x0000020902007986 */ /* 0x000fe2000c101104 */
[----:B------:R-:W-:Y:S05]  /*0b10*/  EXIT ;  /* 0x000000000000794d */ /* 0x000fea0003800000 */
.L_x_0:
[----:B------:R-:W-:-:S00]  /*0b20*/  BRA `(.L_x_0) ;  /* 0xfffffffc00fc7947 */ /* 0x000fc0000383ffff */
[----:B------:R-:W-:-:S00]  /*0b30*/  NOP ;  /* 0x0000000000007918 */ /* 0x000fc00000000000 */
        /* <DEDUP_REMOVED lines=12> */
.L_x_2:


//--------------------- .text._Z19kerbel_bordes_imagePhS_ii --------------------------
	.section	.text._Z19kerbel_bordes_imagePhS_ii,"ax",@progbits
	.align	128
        .global         _Z19kerbel_bordes_imagePhS_ii
        .type           _Z19kerbel_bordes_imagePhS_ii,@function
        .size           _Z19kerbel_bordes_imagePhS_ii,(.L_x_3 - _Z19kerbel_bordes_imagePhS_ii)
        .other          _Z19kerbel_bordes_imagePhS_ii,@"STO_CUDA_ENTRY STV_DEFAULT"
_Z19kerbel_bordes_imagePhS_ii:
.text._Z19kerbel_bordes_imagePhS_ii:
[----:B------:R-:W-:Y:S08]  /*0000*/  LDC R1, c[0x0][0x37c] ;  /* 0x0000df00ff017b82 */ /* 0x000ff00000000800 */
[----:B------:R-:W0:Y:S01]  /*0010*/  LDC R0, c[0x0][0x390] ;  /* 0x0000e400ff007b82 */ /* 0x000e220000000800 */
[----:B------:R-:W1:Y:S01]  /*0020*/  S2R R5, SR_CTAID.X ;  /* 0x0000000000057919 */ /* 0x000e620000002500 */
[----:B------:R-:W1:Y:S01]  /*0030*/  LDCU UR4, c[0x0][0x360] ;  /* 0x00006c00ff0477ac */ /* 0x000e620008000800 */
[----:B------:R-:W-:Y:S01]  /*0040*/  IMAD.MOV.U32 R10, RZ, RZ, RZ ;  /* 0x000000ffff0a7224 */ /* 0x000fe200078e00ff */
[----:B------:R-:W1:Y:S01]  /*0050*/  S2R R6, SR_TID.X ;  /* 0x0000000000067919 */ /* 0x000e620000002100 */
[----:B------:R-:W2:Y:S01]  /*0060*/  LDCU.64 UR6, c[0x0][0x388] ;  /* 0x00007100ff0677ac */ /* 0x000ea20008000a00 */
[----:B0-----:R-:W-:-:S04]  /*0070*/  IABS R7, R0 ;  /* 0x0000000000077213 */ /* 0x001fc80000000000 */
        /* <DEDUP_REMOVED lines=11> */
[----:B------:R-:W-:-:S05]  /*0130*/  IMAD.HI.U32 R3, R3, R4, RZ ;  /* 0x0000000403037227 */ /* 0x000fca00078e00ff */
[----:B------:R-:W-:-:S05]  /*0140*/  IADD3 R2, PT, PT, -R3, RZ, RZ ;  /* 0x000000ff03027210 */ /* 0x000fca0007ffe1ff */
[----:B------:R-:W-:Y:S02]  /*0150*/  IMAD R2, R7, R2, R4 ;  /* 0x0000000207027224 */ /* 0x000fe400078e0204 */
[----:B------:R-:W-:-:S03]  /*0160*/  IMAD.MOV.U32 R4, RZ, RZ, RZ ;  /* 0x000000ffff047224 */ /* 0x000fc600078e00ff */
[----:B------:R-:W-:-:S13]  /*0170*/  ISETP.GT.U32.AND P1, PT, R7, R2, PT ;  /* 0x000000020700720c */ /* 0x000fda0003f24070 */
[----:B------:R-:W-:Y:S02]  /*0180*/  @!P1 IMAD.IADD R2, R2, 0x1, -R7 ;  /* 0x0000000102029824 */ /* 0x000fe400078e0a07 */
[----:B------:R-:W-:Y:S01]  /*0190*/  @!P1 VIADD R3, R3, 0x1 ;  /* 0x0000000103039836 */ /* 0x000fe20000000000 */
[----:B------:R-:W-:Y:S02]  /*01a0*/  ISETP.NE.AND P1, PT, R0, RZ, PT ;  /* 0x000000ff0000720c */ /* 0x000fe40003f25270 */
[----:B------:R-:W-:Y:S02]  /*01b0*/  ISETP.GE.U32.AND P0, PT, R2, R7, PT ;  /* 0x000000070200720c */ /* 0x000fe40003f06070 */
[----:B------:R-:W-:-:S04]  /*01c0*/  LOP3.LUT R2, R5, R0, RZ, 0x3c, !PT ;  /* 0x0000000005027212 */ /* 0x000fc800078e3cff */
[----:B------:R-:W-:-:S07]  /*01d0*/  ISETP.GE.AND P2, PT, R2, RZ, PT ;  /* 0x000000ff0200720c */ /* 0x000fce0003f46270 */
[----:B------:R-:W-:-:S06]  /*01e0*/  @P0 IADD3 R3, PT, PT, R3, 0x1, RZ ;  /* 0x0000000103030810 */ /* 0x000fcc0007ffe0ff */
[----:B------:R-:W-:Y:S01]  /*01f0*/  @!P2 IMAD.MOV R3, RZ, RZ, -R3 ;  /* 0x000000ffff03a224 */ /* 0x000fe200078e0a03 */
[----:B------:R-:W-:-:S05]  /*0200*/  @!P1 LOP3.LUT R3, RZ, R0, RZ, 0x33, !PT ;  /* 0x00000000ff039212 */ /* 0x000fca00078e33ff */
[----:B------:R-:W-:Y:S01]  /*0210*/  IMAD.MOV R2, RZ, RZ, -R3 ;  /* 0x000000ffff027224 */ /* 0x000fe200078e0a03 */
[----:B------:R-:W-:-:S03]  /*0220*/  IADD3 R3, PT, PT, R3, 0x3fffffff, RZ ;  /* 0x3fffffff03037810 */ /* 0x000fc60007ffe0ff */
[C---:B------:R-:W-:Y:S02]  /*0230*/  IMAD R5, R0.reuse, R2, R5 ;  /* 0x0000000200057224 */ /* 0x040fe400078e0205 */
[----:B-1----:R-:W-:Y:S01]  /*0240*/  IMAD R2, R0, UR4, RZ ;  /* 0x0000000400027c24 */ /* 0x002fe2000f8e02ff */
[----:B------:R-:W0:Y:S01]  /*0250*/  LDCU.64 UR4, c[0x0][0x358] ;  /* 0x00006b00ff0477ac */ /* 0x000e220008000a00 */
[----:B------:R-:W-:Y:S02]  /*0260*/  IMAD R3, R3, R0, R5 ;  /* 0x0000000003037224 */ /* 0x000fe400078e0205 */
[----:B------:R-:W-:Y:S02]  /*0270*/  IMAD.SHL.U32 R2, R2, 0x4, RZ ;  /* 0x0000000402027824 */ /* 0x000fe400078e00ff */
[----:B------:R-:W-:Y:S01]  /*0280*/  IMAD R7, R0, -0x3fffffff, R3 ;  /* 0xc000000100077824 */ /* 0x000fe200078e0203 */
[----:B------:R-:W-:-:S03]  /*0290*/  SHF.L.U32 R13, R3, 0x2, RZ ;  /* 0x00000002030d7819 */ /* 0x000fc600000006ff */
[----:B------:R-:W-:Y:S01]  /*02a0*/  IMAD.SHL.U32 R5, R7, 0x4, RZ ;  /* 0x0000000407057824 */ /* 0x000fe200078e00ff */
[-C--:B------:R-:W-:Y:S01]  /*02b0*/  ISETP.GT.AND P0, PT, R13, R2.reuse, PT ;  /* 0x000000020d00720c */ /* 0x080fe20003f04270 */
[----:B------:R-:W-:Y:S02]  /*02c0*/  IMAD.IADD R0, R7, 0x1, R0 ;  /* 0x0000000107007824 */ /* 0x000fe400078e0200 */
[----:B------:R-:W-:Y:S01]  /*02d0*/  VIADD R17, R5, 0xfffffffc ;  /* 0xfffffffc05117836 */ /* 0x000fe20000000000 */
[----:B------:R-:W-:Y:S01]  /*02e0*/  ISETP.LT.OR P0, PT, R13, RZ, P0 ;  /* 0x000000ff0d00720c */ /* 0x000fe20000701670 */
[C---:B------:R-:W-:Y:S01]  /*02f0*/  VIADD R11, R5.reuse, 0x4 ;  /* 0x00000004050b7836 */ /* 0x040fe20000000000 */
[-C--:B------:R-:W-:Y:S02]  /*0300*/  ISETP.GT.AND P2, PT, R5, R2.reuse, PT ;  /* 0x000000020500720c */ /* 0x080fe40003f44270 */
[C---:B------:R-:W-:Y:S02]  /*0310*/  ISETP.GT.AND P1, PT, R17.reuse, R2, PT ;  /* 0x000000021100720c */ /* 0x040fe40003f24270 */
[----:B------:R-:W-:Y:S01]  /*0320*/  SHF.L.U32 R19, R0, 0x2, RZ ;  /* 0x0000000200137819 */ /* 0x000fe200000006ff */
[----:B------:R-:W-:Y:S01]  /*0330*/  HFMA2 R0, -RZ, RZ, 0, 0 ;  /* 0x00000000ff007431 */ /* 0x000fe200000001ff */
[----:B------:R-:W-:-:S02]  /*0340*/  ISETP.LT.OR P1, PT, R17, RZ, P1 ;  /* 0x000000ff1100720c */ /* 0x000fc40000f21670 */
[----:B------:R-:W-:Y:S02]  /*0350*/  ISETP.LT.OR P2, PT, R5, RZ, P2 ;  /* 0x000000ff0500720c */ /* 0x000fe40001741670 */
[-C--:B------:R-:W-:Y:S01]  /*0360*/  ISETP.GT.AND P3, PT, R19, R2.reuse, PT ;  /* 0x000000021300720c */ /* 0x080fe20003f64270 */
[----:B------:R-:W1:Y:S01]  /*0370*/  @!P0 LDC.64 R20, c[0x0][0x380] ;  /* 0x0000e000ff148b82 */ /* 0x000e620000000a00 */
[----:B------:R-:W-:Y:S02]  /*0380*/  ISETP.GT.AND P4, PT, R11, R2, PT ;  /* 0x000000020b00720c */ /* 0x000fe40003f84270 */
[----:B------:R-:W-:Y:S02]  /*0390*/  ISETP.LT.OR P3, PT, R19, RZ, P3 ;  /* 0x000000ff1300720c */ /* 0x000fe40001f61670 */
[----:B------:R-:W-:-:S03]  /*03a0*/  ISETP.LT.OR P4, PT, R11, RZ, P4 ;  /* 0x000000ff0b00720c */ /* 0x000fc60002781670 */
[----:B------:R-:W3:Y:S08]  /*03b0*/  @!P1 LDC.64 R14, c[0x0][0x380] ;  /* 0x0000e000ff0e9b82 */ /* 0x000ef00000000a00 */
[----:B------:R-:W4:Y:S08]  /*03c0*/  @!P2 LDC.64 R6, c[0x0][0x380] ;  /* 0x0000e000ff06ab82 */ /* 0x000f300000000a00 */
[----:B------:R-:W5:Y:S01]  /*03d0*/  @!P3 LDC.64 R2, c[0x0][0x380] ;  /* 0x0000e000ff02bb82 */ /* 0x000f620000000a00 */
[----:B-1----:R-:W-:-:S04]  /*03e0*/  @!P0 IADD3 R12, P6, PT, R13, R20, RZ ;  /* 0x000000140d0c8210 */ /* 0x002fc80007fde0ff */
[----:B------:R-:W-:-:S03]  /*03f0*/  @!P0 IADD3.X R13, PT, PT, RZ, R21, RZ, P6, !PT ;  /* 0x00000015ff0d8210 */ /* 0x000fc600037fe4ff */
[----:B------:R-:W1:Y:S01]  /*0400*/  @!P4 LDC.64 R8, c[0x0][0x380] ;  /* 0x0000e000ff08cb82 */ /* 0x000e620000000a00 */
[----:B---3--:R-:W-:Y:S01]  /*0410*/  @!P1 IADD3 R14, P5, PT, R17, R14, RZ ;  /* 0x0000000e110e9210 */ /* 0x008fe20007fbe0ff */
[----:B0-----:R-:W3:Y:S04]  /*0420*/  @!P0 LDG.E.U8 R21, desc[UR4][R12.64+0x2] ;  /* 0x000002040c158981 */ /* 0x001ee8000c1e1100 */
[----:B------:R-:W-:Y:S01]  /*0430*/  @!P1 IMAD.X R15, RZ, RZ, R15, P5 ;  /* 0x000000ffff0f9224 */ /* 0x000fe200028e060f */
[----:B------:R-:W2:Y:S01]  /*0440*/  @!P0 LDG.E.U8 R17, desc[UR4][R12.64] ;  /* 0x000000040c118981 */ /* 0x000ea2000c1e1100 */
[----:B----4-:R-:W-:-:S03]  /*0450*/  @!P2 IADD3 R6, P5, PT, R5, R6, RZ ;  /* 0x000000060506a210 */ /* 0x010fc60007fbe0ff */
[----:B------:R-:W2:Y:S02]  /*0460*/  @!P1 LDG.E.U8 R10, desc[UR4][R14.64] ;  /* 0x000000040e0a9981 */ /* 0x000ea4000c1e1100 */
[----:B------:R-:W-:Y:S02]  /*0470*/  @!P2 IMAD.X R7, RZ, RZ, R7, P5 ;  /* 0x000000ffff07a224 */ /* 0x000fe400028e0607 */
[----:B------:R-:W4:Y:S04]  /*0480*/  @!P1 LDG.E.U8 R4, desc[UR4][R14.64+0x1] ;  /* 0x000001040e049981 */ /* 0x000f28000c1e1100 */
[----:B------:R-:W3:Y:S01]  /*0490*/  @!P1 LDG.E.U8 R0, desc[UR4][R14.64+0x2] ;  /* 0x000002040e009981 */ /* 0x000ee2000c1e1100 */
[----:B-----5:R-:W-:-:S03]  /*04a0*/  @!P3 IADD3 R2, P1, PT, R19, R2, RZ ;  /* 0x000000021302b210 */ /* 0x020fc60007f3e0ff */
[----:B------:R-:W4:Y:S01]  /*04b0*/  @!P0 LDG.E.U8 R19, desc[UR4][R12.64+0x1] ;  /* 0x000001040c138981 */ /* 0x000f22000c1e1100 */
[----:B-1----:R-:W-:Y:S01]  /*04c0*/  @!P4 IADD3 R8, P5, PT, R11, R8, RZ ;  /* 0x000000080b08c210 */ /* 0x002fe20007fbe0ff */
[----:B------:R-:W-:Y:S02]  /*04d0*/  @!P3 IMAD.X R3, RZ, RZ, R3, P1 ;  /* 0x000000ffff03b224 */ /* 0x000fe400008e0603 */
[----:B------:R-:W5:Y:S01]  /*04e0*/  @!P2 LDG.E.U8 R25, desc[UR4][R6.64+0x2] ;  /* 0x000002040619a981 */ /* 0x000f62000c1e1100 */
[----:B------:R-:W-:-:S03]  /*04f0*/  @!P4 IADD3.X R9, PT, PT, RZ, R9, RZ, P5, !PT ;  /* 0x00000009ff09c210 */ /* 0x000fc60002ffe4ff */
[----:B------:R-:W5:Y:S04]  /*0500*/  @!P2 LDG.E.U8 R11, desc[UR4][R6.64] ;  /* 0x00000004060ba981 */ /* 0x000f68000c1e1100 */
[----:B------:R0:W5:Y:S04]  /*0510*/  @!P2 LDG.E.U8 R23, desc[UR4][R6.64+0x1] ;  /* 0x000001040617a981 */ /* 0x000168000c1e1100 */
[----:B------:R-:W5:Y:S04]  /*0520*/  @!P3 LDG.E.U8 R29, desc[UR4][R2.64+0x2] ;  /* 0x00000204021db981 */ /* 0x000f68000c1e1100 */
[----:B------:R-:W5:Y:S04]  /*0530*/  @!P3 LDG.E.U8 R15, desc[UR4][R2.64] ;  /* 0x00000004020fb981 */ /* 0x000f68000c1e1100 */
[----:B------:R-:W5:Y:S04]  /*0540*/  @!P3 LDG.E.U8 R27, desc[UR4][R2.64+0x1] ;  /* 0x00000104021bb981 */ /* 0x000f68000c1e1100 */
[----:B------:R-:W5:Y:S04]  /*0550*/  @!P4 LDG.E.U8 R14, desc[UR4][R8.64] ;  /* 0x00000004080ec981 */ /* 0x000f68000c1e1100 */
[----:B------:R-:W5:Y:S04]  /*0560*/  @!P4 LDG.E.U8 R12, desc[UR4][R8.64+0x2] ;  /* 0x00000204080cc981 */ /* 0x000f68000c1e1100 */
[----:B------:R-:W5:Y:S01]  /*0570*/  @!P4 LDG.E.U8 R13, desc[UR4][R8.64+0x1] ;  /* 0x00000104080dc981 */ /* 0x000f62000c1e1100 */
[----:B0-----:R-:W-:-:S02]  /*0580*/  IMAD.MOV.U32 R6, RZ, RZ, 0xff ;  /* 0x000000ffff067424 */ /* 0x001fc400078e00ff */
[----:B--2---:R-:W-:Y:S01]  /*0590*/  @!P0 IMAD.IADD R10, R10, 0x1, R17 ;  /* 0x000000010a0a8824 */ /* 0x004fe200078e0211 */
[----:B---3--:R-:W-:Y:S01]  /*05a0*/  @!P0 IADD3 R0, PT, PT, R0, R21, RZ ;  /* 0x0000001500008210 */ /* 0x008fe20007ffe0ff */
[----:B----4-:R-:W-:-:S04]  /*05b0*/  @!P0 IMAD.IADD R4, R4, 0x1, R19 ;  /* 0x0000000104048824 */ /* 0x010fc800078e0213 */
[----:B-----5:R-:W-:Y:S02]  /*05c0*/  @!P2 IMAD R0, R25, -0x4, R0 ;  /* 0xfffffffc1900a824 */ /* 0x020fe400078e0200 */
[----:B------:R-:W-:Y:S02]  /*05d0*/  @!P2 IMAD R10, R11, -0x4, R10 ;  /* 0xfffffffc0b0aa824 */ /* 0x000fe400078e020a */
[----:B------:R-:W-:Y:S01]  /*05e0*/  @!P2 IMAD R4, R23, -0x4, R4 ;  /* 0xfffffffc1704a824 */ /* 0x000fe200078e0204 */
[----:B------:R-:W-:Y:S01]  /*05f0*/  @!P3 IADD3 R0, PT, PT, R0, R29, RZ ;  /* 0x0000001d0000b210 */ /* 0x000fe20007ffe0ff */
[----:B------:R-:W-:Y:S02]  /*0600*/  @!P3 IMAD.IADD R10, R10, 0x1, R15 ;  /* 0x000000010a0ab824 */ /* 0x000fe400078e020f */
[----:B------:R-:W-:Y:S01]  /*0610*/  @!P3 IMAD.IADD R4, R4, 0x1, R27 ;  /* 0x000000010404b824 */ /* 0x000fe200078e021b */
[----:B------:R-:W-:Y:S01]  /*0620*/  IADD3 R2, P0, PT, R5, UR6, RZ ;  /* 0x0000000605027c10 */ /* 0x000fe2000ff1e0ff */
[----:B------:R-:W-:-:S02]  /*0630*/  @!P4 IMAD.IADD R10, R10, 0x1, R14 ;  /* 0x000000010a0ac824 */ /* 0x000fc400078e020e */
[----:B------:R-:W-:Y:S01]  /*0640*/  @!P4 IMAD.IADD R0, R0, 0x1, R12 ;  /* 0x000000010000c824 */ /* 0x000fe200078e020c */
[----:B------:R-:W-:Y:S02]  /*0650*/  LEA.HI.X.SX32 R3, R5, UR7, 0x1, P0 ;  /* 0x0000000705037c11 */ /* 0x000fe400080f0eff */
[----:B------:R-:W-:Y:S02]  /*0660*/  @!P4 IADD3 R4, PT, PT, R4, R13, RZ ;  /* 0x0000000d0404c210 */ /* 0x000fe40007ffe0ff */
[----:B------:R-:W-:Y:S02]  /*0670*/  VIMNMX.RELU R5, PT, PT, R10, 0xff, PT ;  /* 0x000000ff0a057848 */ /* 0x000fe40003fe1100 */
[----:B------:R-:W-:Y:S02]  /*0680*/  VIMNMX.RELU R7, PT, PT, R4, 0xff, PT ;  /* 0x000000ff04077848 */ /* 0x000fe40003fe1100 */
[----:B------:R-:W-:Y:S01]  /*0690*/  VIMNMX.RELU R9, PT, PT, R0, 0xff, PT ;  /* 0x000000ff00097848 */ /* 0x000fe20003fe1100 */
[----:B------:R-:W-:Y:S04]  /*06a0*/  STG.E.U8 desc[UR4][R2.64+0x3], R6 ;  /* 0x0000030602007986 */ /* 0x000fe8000c101104 */
[----:B------:R-:W-:Y:S04]  /*06b0*/  STG.E.U8 desc[UR4][R2.64], R5 ;  /* 0x0000000502007986 */ /* 0x000fe8000c101104 */
[----:B------:R-:W-:Y:S04]  /*06c0*/  STG.E.U8 desc[UR4][R2.64+0x1], R7 ;  /* 0x0000010702007986 */ /* 0x000fe8000c101104 */
[----:B------:R-:W-:Y:S01]  /*06d0*/  STG.E.U8 desc[UR4][R2.64+0x2], R9 ;  /* 0x0000020902007986 */ /* 0x000fe2000c101104 */
[----:B------:R-:W-:Y:S05]  /*06e0*/  EXIT ;  /* 0x000000000000794d */ /* 0x000fea0003800000 */
.L_x_1:
        /* <DEDUP_REMOVED lines=9> */
.L_x_3:


//--------------------- .nv.shared.reserved.0     --------------------------
	.section	.nv.shared.reserved.0,"aw",@nobits
	.weak		__nv_reservedSMEM_offset_0_alias
	.size		__nv_reservedSMEM_offset_0_alias, 0, 64
	.other		__nv_reservedSMEM_offset_0_alias,@"STO_CUDA_RESERVED_SHARED STV_DEFAULT"
__nv_reservedSMEM_offset_0_alias:
	.zero		0
	.zero		64


//--------------------- .nv.constant0._Z20kerbel_bordes_image2PhS_ii --------------------------
	.section	.nv.constant0._Z20kerbel_bordes_image2PhS_ii,"a",@progbits
	.sectionflags	@""
	.align	4
.nv.constant0._Z20kerbel_bordes_image2PhS_ii:
	.zero		920


//--------------------- .nv.constant0._Z19kerbel_bordes_imagePhS_ii --------------------------
	.section	.nv.constant0._Z19kerbel_bordes_imagePhS_ii,"a",@progbits
	.sectionflags	@""
	.align	4
.nv.constant0._Z19kerbel_bordes_imagePhS_ii:
	.zero		920


//--------------------- SYMBOLS --------------------------

	.type		.nv.reservedSmem.offset0,@object
	.size		.nv.reservedSmem.offset0,0x4
